//
// Generated by NVIDIA NVVM Compiler
//
// Compiler Build ID: CL-36424714
// Cuda compilation tools, release 13.0, V13.0.88
// Based on NVVM 20.0.0
//

.version 9.0
.target sm_100
.address_size 64

	// .globl	_Z13parrallel_sumPiPKii

.visible .entry _Z13parrallel_sumPiPKii(
	.param .u64 .ptr .align 1 _Z13parrallel_sumPiPKii_param_0,
	.param .u64 .ptr .align 1 _Z13parrallel_sumPiPKii_param_1,
	.param .u32 _Z13parrallel_sumPiPKii_param_2
)
{
	.reg .pred 	%p<3>;
	.reg .b32 	%r<20>;
	.reg .b64 	%rd<7>;

	ld.param.u64 	%rd2, [_Z13parrallel_sumPiPKii_param_0];
	ld.param.u64 	%rd3, [_Z13parrallel_sumPiPKii_param_1];
	ld.param.u32 	%r9, [_Z13parrallel_sumPiPKii_param_2];
	mov.u32 	%r11, %ctaid.x;
	mov.u32 	%r1, %ntid.x;
	mov.u32 	%r12, %tid.x;
	mad.lo.s32 	%r17, %r11, %r1, %r12;
	setp.ge.s32 	%p1, %r17, %r9;
	mov.b32 	%r19, 0;
	@%p1 bra 	$L__BB0_3;
	mov.u32 	%r14, %nctaid.x;
	mul.lo.s32 	%r3, %r1, %r14;
	cvta.to.global.u64 	%rd1, %rd3;
	mov.b32 	%r19, 0;
$L__BB0_2:
	mul.wide.s32 	%rd4, %r17, 4;
	add.s64 	%rd5, %rd1, %rd4;
	ld.global.u32 	%r15, [%rd5];
	add.s32 	%r19, %r15, %r19;
	add.s32 	%r17, %r17, %r3;
	setp.lt.s32 	%p2, %r17, %r9;
	@%p2 bra 	$L__BB0_2;
$L__BB0_3:
	cvta.to.global.u64 	%rd6, %rd2;
	atom.global.add.u32 	%r16, [%rd6], %r19;
	ret;

}


// ===== COMPILED SASS (sm_100) =====

	.target	sm_100

	.elftype	@"ET_EXEC"


//--------------------- .note.nv.tkinfo           --------------------------
	.section	.note.nv.tkinfo,"",@"SHT_NOTE"
	.sectionflags	@"SHF_NOTE_NV_TKINFO"
	.tkinfo
        /*0018*/ 	.word	0x00000002
        /*0030*/ 	.string	""
        /*0030*/ 	.string	"ptxas"
        /*0030*/ 	.string	"Cuda compilation tools, release 13.0, V13.0.88"
        /*0030*/ 	.string	"Build cuda_13.0.r13.0/compiler.36424714_0"
        /*0030*/ 	.string	"-arch sm_100 -m 64 "



//--------------------- .note.nv.cuinfo           --------------------------
	.section	.note.nv.cuinfo,"",@"SHT_NOTE"
	.sectionflags	@"SHF_NOTE_NV_CUINFO"
        /*0018*/ 	.short	0x0002
        /*001a*/ 	.short	0x0064
        /*001c*/ 	.short	0x0082
	.zero		2


//--------------------- .nv.info                  --------------------------
	.section	.nv.info,"",@"SHT_CUDA_INFO"
	.align	4


	//----- nvinfo : EIATTR_REGCOUNT
	.align		4
        /*0000*/ 	.byte	0x04, 0x2f
        /*0002*/ 	.short	(.L_1 - .L_0)
	.align		4
.L_0:
        /*0004*/ 	.word	index@(_Z13parrallel_sumPiPKii)
        /*0008*/ 	.word	0x0000000b


	//----- nvinfo : EIATTR_FRAME_SIZE
	.align		4
.L_1:
        /*000c*/ 	.byte	0x04, 0x11
        /*000e*/ 	.short	(.L_3 - .L_2)
	.align		4
.L_2:
        /*0010*/ 	.word	index@(_Z13parrallel_sumPiPKii)
        /*0014*/ 	.word	0x00000000


	//----- nvinfo : EIATTR_MIN_STACK_SIZE
	.align		4
.L_3:
        /*0018*/ 	.byte	0x04, 0x12
        /*001a*/ 	.short	(.L_5 - .L_4)
	.align		4
.L_4:
        /*001c*/ 	.word	index@(_Z13parrallel_sumPiPKii)
        /*0020*/ 	.word	0x00000000
.L_5:


//--------------------- .nv.compat                --------------------------
	.section	.nv.compat,"",@"SHT_CUDA_COMPAT_INFO"
	.align	4
        /*0000*/ 	.byte	0x02, 0x09, 0x00, 0x00, 0x02, 0x02, 0x01, 0x00, 0x02, 0x05, 0x05, 0x00, 0x03, 0x07, 0x01, 0x01
        /*0010*/ 	.byte	0x02, 0x03, 0x00, 0x00, 0x02, 0x06, 0x01, 0x00, 0x04, 0x0b, 0x08, 0x00, 0x09, 0x00, 0x00, 0x00
        /*0020*/ 	.byte	0x00, 0x00, 0x00, 0x00


//--------------------- .nv.info._Z13parrallel_sumPiPKii --------------------------
	.section	.nv.info._Z13parrallel_sumPiPKii,"",@"SHT_CUDA_INFO"
	.sectionflags	@""
	.align	4


	//----- nvinfo : EIATTR_CUDA_API_VERSION
	.align		4
        /*0000*/ 	.byte	0x04, 0x37
        /*0002*/ 	.short	(.L_7 - .L_6)
.L_6:
        /*0004*/ 	.word	0x00000082


	//----- nvinfo : EIATTR_KPARAM_INFO
	.align		4
.L_7:
        /*0008*/ 	.byte	0x04, 0x17
        /*000a*/ 	.short	(.L_9 - .L_8)
.L_8:
        /*000c*/ 	.word	0x00000000
        /*0010*/ 	.short	0x0002
        /*0012*/ 	.short	0x0010
        /*0014*/ 	.byte	0x00, 0xf0, 0x11, 0x00


	//----- nvinfo : EIATTR_KPARAM_INFO
	.align		4
.L_9:
        /*0018*/ 	.byte	0x04, 0x17
        /*001a*/ 	.short	(.L_11 - .L_10)
.L_10:
        /*001c*/ 	.word	0x00000000
        /*0020*/ 	.short	0x0001
        /*0022*/ 	.short	0x0008
        /*0024*/ 	.byte	0x00, 0xf5, 0x21, 0x00


	//----- nvinfo : EIATTR_KPARAM_INFO
	.align		4
.L_11:
        /*0028*/ 	.byte	0x04, 0x17
        /*002a*/ 	.short	(.L_13 - .L_12)
.L_12:
        /*002c*/ 	.word	0x00000000
        /*0030*/ 	.short	0x0000
        /*0032*/ 	.short	0x0000
        /*0034*/ 	.byte	0x00, 0xf5, 0x21, 0x00


	//----- nvinfo : EIATTR_SPARSE_MMA_MASK
	.align		4
.L_13:
        /*0038*/ 	.byte	0x03, 0x50
        /*003a*/ 	.short	0x0000


	//----- nvinfo : EIATTR_MAXREG_COUNT
	.align		4
        /*003c*/ 	.byte	0x03, 0x1b
        /*003e*/ 	.short	0x00ff


	//----- nvinfo : EIATTR_MERCURY_ISA_VERSION
	.align		4
        /*0040*/ 	.byte	0x03, 0x5f
        /*0042*/ 	.short	0x0101


	//----- nvinfo : EIATTR_INT_WARP_WIDE_INSTR_OFFSETS
	.align		4
        /*0044*/ 	.byte	0x04, 0x31
        /*0046*/ 	.short	(.L_15 - .L_14)


	//   ....[0]....
.L_14:
        /*0048*/ 	.word	0x00000170


	//   ....[1]....
        /*004c*/ 	.word	0x00000190


	//----- nvinfo : EIATTR_VRC_CTA_INIT_COUNT
	.align		4
.L_15:
        /*0050*/ 	.byte	0x02, 0x4a
	.zero		1
	.zero		1


	//----- nvinfo : EIATTR_EXIT_INSTR_OFFSETS
	.align		4
        /*0054*/ 	.byte	0x04, 0x1c
        /*0056*/ 	.short	(.L_17 - .L_16)


	//   ....[0]....
.L_16:
        /*0058*/ 	.word	0x000001e0


	//----- nvinfo : EIATTR_CRS_STACK_SIZE
	.align		4
.L_17:
        /*005c*/ 	.byte	0x04, 0x1e
        /*005e*/ 	.short	(.L_19 - .L_18)
.L_18:
        /*0060*/ 	.word	0x00000000


	//----- nvinfo : EIATTR_CBANK_PARAM_SIZE
	.align		4
.L_19:
        /*0064*/ 	.byte	0x03, 0x19
        /*0066*/ 	.short	0x0014


	//----- nvinfo : EIATTR_PARAM_CBANK
	.align		4
        /*0068*/ 	.byte	0x04, 0x0a
        /*006a*/ 	.short	(.L_21 - .L_20)
	.align		4
.L_20:
        /*006c*/ 	.word	index@(.nv.constant0._Z13parrallel_sumPiPKii)
        /*0070*/ 	.short	0x0380
        /*0072*/ 	.short	0x0014


	//----- nvinfo : EIATTR_SW_WAR
	.align		4
.L_21:
        /*0074*/ 	.byte	0x04, 0x36
        /*0076*/ 	.short	(.L_23 - .L_22)
.L_22:
        /*0078*/ 	.word	0x00000008
.L_23:


//--------------------- .nv.callgraph             --------------------------
	.section	.nv.callgraph,"",@"SHT_CUDA_CALLGRAPH"
	.align	4
	.sectionentsize	8
	.align		4
        /*0000*/ 	.word	0x00000000
	.align		4
        /*0004*/ 	.word	0xffffffff
	.align		4
        /*0008*/ 	.word	0x00000000
	.align		4
        /*000c*/ 	.word	0xfffffffe
	.align		4
        /*0010*/ 	.word	0x00000000
	.align		4
        /*0014*/ 	.word	0xfffffffd
	.align		4
        /*0018*/ 	.word	0x00000000
	.align		4
        /*001c*/ 	.word	0xfffffffc


//--------------------- .text._Z13parrallel_sumPiPKii --------------------------
	.section	.text._Z13parrallel_sumPiPKii,"ax",@progbits
	.align	128
        .global         _Z13parrallel_sumPiPKii
        .type           _Z13parrallel_sumPiPKii,@function
        .size           _Z13parrallel_sumPiPKii,(.L_x_4 - _Z13parrallel_sumPiPKii)
        .other          _Z13parrallel_sumPiPKii,@"STO_CUDA_ENTRY STV_DEFAULT"
_Z13parrallel_sumPiPKii:
.text._Z13parrallel_sumPiPKii:
[----:B------:R-:W-:Y:S01]  /*0000*/  LDC R1, c[0x0][0x37c] ;  /* 0x0000df00ff017b82 */ /* 0x000fe20000000800 */
[----:B------:R-:W0:Y:S07]  /*0010*/  S2R R0, SR_TID.X ;  /* 0x0000000000007919 */ /* 0x000e2e0000002100 */
[----:B------:R-:W0:Y:S01]  /*0020*/  S2UR UR4, SR_CTAID.X ;  /* 0x00000000000479c3 */ /* 0x000e220000002500 */
[----:B------:R-:W1:Y:S01]  /*0030*/  LDCU UR5, c[0x0][0x390] ;  /* 0x00007200ff0577ac */ /* 0x000e620008000800 */
[----:B------:R-:W-:Y:S01]  /*0040*/  BSSY.RECONVERGENT B0, `(.L_x_0) ;  /* 0x0000012000007945 */ /* 0x000fe20003800200 */
[----:B------:R-:W2:Y:S01]  /*0050*/  S2R R8, SR_LANEID ;  /* 0x0000000000087919 */ /* 0x000ea20000000000 */
[----:B------:R-:W-:Y:S01]  /*0060*/  HFMA2 R6, -RZ, RZ, 0, 0 ;  /* 0x00000000ff067431 */ /* 0x000fe200000001ff */
[----:B------:R-:W3:Y:S03]  /*0070*/  LDCU.64 UR6, c[0x0][0x358] ;  /* 0x00006b00ff0677ac */ /* 0x000ee60008000a00 */
[----:B------:R-:W0:Y:S02]  /*0080*/  LDC R7, c[0x0][0x360] ;  /* 0x0000d800ff077b82 */ /* 0x000e240000000800 */
[----:B0-----:R-:W-:-:S05]  /*0090*/  IMAD R0, R7, UR4, R0 ;  /* 0x0000000407007c24 */ /* 0x001fca000f8e0200 */
[----:B-1----:R-:W-:-:S13]  /*00a0*/  ISETP.GE.AND P0, PT, R0, UR5, PT ;  /* 0x0000000500007c0c */ /* 0x002fda000bf06270 */
[----:B--23--:R-:W-:Y:S05]  /*00b0*/  @P0 BRA `(.L_x_1) ;  /* 0x0000000000280947 */ /* 0x00cfea0003800000 */
[----:B------:R-:W0:Y:S01]  /*00c0*/  LDC.64 R4, c[0x0][0x388] ;  /* 0x0000e200ff047b82 */ /* 0x000e220000000a00 */
[----:B------:R-:W1:Y:S01]  /*00d0*/  LDCU UR4, c[0x0][0x370] ;  /* 0x00006e00ff0477ac */ /* 0x000e620008000800 */
[----:B------:R-:W-:Y:S01]  /*00e0*/  MOV R6, RZ ;  /* 0x000000ff00067202 */ /* 0x000fe20000000f00 */
[----:B-1----:R-:W-:-:S07]  /*00f0*/  IMAD R7, R7, UR4, RZ ;  /* 0x0000000407077c24 */ /* 0x002fce000f8e02ff */
.L_x_2:
[----:B0-----:R-:W-:-:S06]  /*0100*/  IMAD.WIDE R2, R0, 0x4, R4 ;  /* 0x0000000400027825 */ /* 0x001fcc00078e0204 */
[----:B------:R-:W2:Y:S01]  /*0110*/  LDG.E R3, desc[UR6][R2.64] ;  /* 0x0000000602037981 */ /* 0x000ea2000c1e1900 */
[----:B------:R-:W-:-:S05]  /*0120*/  IMAD.IADD R0, R7, 0x1, R0 ;  /* 0x0000000107007824 */ /* 0x000fca00078e0200 */
[----:B------:R-:W-:Y:S02]  /*0130*/  ISETP.GE.AND P0, PT, R0, UR5, PT ;  /* 0x0000000500007c0c */ /* 0x000fe4000bf06270 */
[----:B--2---:R-:W-:-:S11]  /*0140*/  IADD3 R6, PT, PT, R3, R6, RZ ;  /* 0x0000000603067210 */ /* 0x004fd60007ffe0ff */
[----:B------:R-:W-:Y:S05]  /*0150*/  @!P0 BRA `(.L_x_2) ;  /* 0xfffffffc00e88947 */ /* 0x000fea000383ffff */
.L_x_1:
[----:B------:R-:W-:Y:S05]  /*0160*/  BSYNC.RECONVERGENT B0 ;  /* 0x0000000000007941 */ /* 0x000fea0003800200 */
.L_x_0:
[----:B------:R-:W0:Y:S08]  /*0170*/  REDUX.SUM UR8, R6 ;  /* 0x00000000060873c4 */ /* 0x000e30000000c000 */
[----:B------:R-:W1:Y:S01]  /*0180*/  LDC.64 R2, c[0x0][0x380] ;  /* 0x0000e000ff027b82 */ /* 0x000e620000000a00 */
[----:B------:R-:W-:Y:S02]  /*0190*/  VOTEU.ANY UR4, UPT, PT ;  /* 0x0000000000047886 */ /* 0x000fe400038e0100 */
[----:B------:R-:W-:-:S06]  /*01a0*/  UFLO.U32 UR4, UR4 ;  /* 0x00000004000472bd */ /* 0x000fcc00080e0000 */
[----:B------:R-:W-:Y:S01]  /*01b0*/  ISETP.EQ.U32.AND P0, PT, R8, UR4, PT ;  /* 0x0000000408007c0c */ /* 0x000fe2000bf02070 */
[----:B0-----:R-:W-:-:S12]  /*01c0*/  IMAD.U32 R5, RZ, RZ, UR8 ;  /* 0x00000008ff057e24 */ /* 0x001fd8000f8e00ff */
[----:B-1----:R-:W-:Y:S01]  /*01d0*/  @P0 REDG.E.ADD.STRONG.GPU desc[UR6][R2.64], R5 ;  /* 0x000000050200098e */ /* 0x002fe2000c12e106 */
[----:B------:R-:W-:Y:S05]  /*01e0*/  EXIT ;  /* 0x000000000000794d */ /* 0x000fea0003800000 */
.L_x_3:
[----:B------:R-:W-:-:S00]  /*01f0*/  BRA `(.L_x_3) ;  /* 0xfffffffc00fc7947 */ /* 0x000fc0000383ffff */
[----:B------:R-:W-:-:S00]  /*0200*/  NOP ;  /* 0x0000000000007918 */ /* 0x000fc00000000000 */
[----:B------:R-:W-:-:S00]  /*0210*/  NOP ;  /* 0x0000000000007918 */ /* 0x000fc00000000000 */
[----:B------:R-:W-:-:S00]  /*0220*/  NOP ;  /* 0x0000000000007918 */ /* 0x000fc00000000000 */
[----:B------:R-:W-:-:S00]  /*0230*/  NOP ;  /* 0x0000000000007918 */ /* 0x000fc00000000000 */
[----:B------:R-:W-:-:S00]  /*0240*/  NOP ;  /* 0x0000000000007918 */ /* 0x000fc00000000000 */
[----:B------:R-:W-:-:S00]  /*0250*/  NOP ;  /* 0x0000000000007918 */ /* 0x000fc00000000000 */
[----:B------:R-:W-:-:S00]  /*0260*/  NOP ;  /* 0x0000000000007918 */ /* 0x000fc00000000000 */
[----:B------:R-:W-:-:S00]  /*0270*/  NOP ;  /* 0x0000000000007918 */ /* 0x000fc00000000000 */
.L_x_4:


//--------------------- .nv.shared.reserved.0     --------------------------
	.section	.nv.shared.reserved.0,"aw",@nobits
	.weak		__nv_reservedSMEM_offset_0_alias
	.size		__nv_reservedSMEM_offset_0_alias, 0, 64
	.other		__nv_reservedSMEM_offset_0_alias,@"STO_CUDA_RESERVED_SHARED STV_DEFAULT"
__nv_reservedSMEM_offset_0_alias:
	.zero		0
	.zero		64


//--------------------- .nv.constant0._Z13parrallel_sumPiPKii --------------------------
	.section	.nv.constant0._Z13parrallel_sumPiPKii,"a",@progbits
	.sectionflags	@""
	.align	4
.nv.constant0._Z13parrallel_sumPiPKii:
	.zero		916


//--------------------- SYMBOLS --------------------------

	.type		.nv.reservedSmem.offset0,@object
	.size		.nv.reservedSmem.offset0,0x4
